	.headerflags	@"EF_CUDA_TEXMODE_UNIFIED EF_CUDA_64BIT_ADDRESS EF_CUDA_ACCELERATORS EF_CUDA_SM90 EF_CUDA_VIRTUAL_SM(EF_CUDA_SM90)"
	.elftype	@"ET_EXEC"


//--------------------- .nv.info                  --------------------------
	.section	.nv.info,"",@"SHT_CUDA_INFO"
	.align	4


	//----- nvinfo : EIATTR_REGCOUNT
	.align		4
        /*0000*/ 	.byte	0x04, 0x2f
        /*0002*/ 	.short	(.L_3 - .L_2)
	.align		4
.L_2:
        /*0004*/ 	.word	index@(triton_poi_fused__native_batch_norm_legit_no_training_relu_26)
        /*0008*/ 	.word	0x00000020


	//----- nvinfo : EIATTR_MIN_STACK_SIZE
	.align		4
.L_3:
        /*000c*/ 	.byte	0x04, 0x12
        /*000e*/ 	.short	(.L_5 - .L_4)
	.align		4
.L_4:
        /*0010*/ 	.word	index@(triton_poi_fused__native_batch_norm_legit_no_training_relu_26)
        /*0014*/ 	.word	0x00000000


	//----- nvinfo : EIATTR_FRAME_SIZE
	.align		4
.L_5:
        /*0018*/ 	.byte	0x04, 0x11
        /*001a*/ 	.short	(.L_7 - .L_6)
	.align		4
.L_6:
        /*001c*/ 	.word	index@(triton_poi_fused__native_batch_norm_legit_no_training_relu_26)
        /*0020*/ 	.word	0x00000000


	//----- nvinfo : EIATTR_MIN_STACK_SIZE
	.align		4
.L_7:
        /*0024*/ 	.byte	0x04, 0x12
        /*0026*/ 	.short	(.L_9 - .L_8)
	.align		4
.L_8:
        /*0028*/ 	.word	index@(triton_poi_fused__native_batch_norm_legit_no_training_relu_26)
        /*002c*/ 	.word	0x00000000
.L_9:


//--------------------- .nv.info.triton_poi_fused__native_batch_norm_legit_no_training_relu_26 --------------------------
	.section	.nv.info.triton_poi_fused__native_batch_norm_legit_no_training_relu_26,"",@"SHT_CUDA_INFO"
	.sectionflags	@""
	.align	4


	//----- nvinfo : EIATTR_CUDA_API_VERSION
	.align		4
        /*0000*/ 	.byte	0x04, 0x37
        /*0002*/ 	.short	(.L_11 - .L_10)
.L_10:
        /*0004*/ 	.word	0x0000007c


	//----- nvinfo : EIATTR_KPARAM_INFO
	.align		4
.L_11:
        /*0008*/ 	.byte	0x04, 0x17
        /*000a*/ 	.short	(.L_13 - .L_12)
.L_12:
        /*000c*/ 	.word	0x00000000
        /*0010*/ 	.short	0x0007
        /*0012*/ 	.short	0x0034
        /*0014*/ 	.byte	0x00, 0xf0, 0x11, 0x00


	//----- nvinfo : EIATTR_KPARAM_INFO
	.align		4
.L_13:
        /*0018*/ 	.byte	0x04, 0x17
        /*001a*/ 	.short	(.L_15 - .L_14)
.L_14:
        /*001c*/ 	.word	0x00000000
        /*0020*/ 	.short	0x0006
        /*0022*/ 	.short	0x0030
        /*0024*/ 	.byte	0x00, 0xf0, 0x11, 0x00


	//----- nvinfo : EIATTR_KPARAM_INFO
	.align		4
.L_15:
        /*0028*/ 	.byte	0x04, 0x17
        /*002a*/ 	.short	(.L_17 - .L_16)
.L_16:
        /*002c*/ 	.word	0x00000000
        /*0030*/ 	.short	0x0005
        /*0032*/ 	.short	0x0028
        /*0034*/ 	.byte	0x00, 0xf4, 0x21, 0x00


	//----- nvinfo : EIATTR_KPARAM_INFO
	.align		4
.L_17:
        /*0038*/ 	.byte	0x04, 0x17
        /*003a*/ 	.short	(.L_19 - .L_18)
.L_18:
        /*003c*/ 	.word	0x00000000
        /*0040*/ 	.short	0x0004
        /*0042*/ 	.short	0x0020
        /*0044*/ 	.byte	0x00, 0xf4, 0x21, 0x00


	//----- nvinfo : EIATTR_KPARAM_INFO
	.align		4
.L_19:
        /*0048*/ 	.byte	0x04, 0x17
        /*004a*/ 	.short	(.L_21 - .L_20)
.L_20:
        /*004c*/ 	.word	0x00000000
        /*0050*/ 	.short	0x0003
        /*0052*/ 	.short	0x0018
        /*0054*/ 	.byte	0x00, 0xf4, 0x21, 0x00


	//----- nvinfo : EIATTR_KPARAM_INFO
	.align		4
.L_21:
        /*0058*/ 	.byte	0x04, 0x17
        /*005a*/ 	.short	(.L_23 - .L_22)
.L_22:
        /*005c*/ 	.word	0x00000000
        /*0060*/ 	.short	0x0002
        /*0062*/ 	.short	0x0010
        /*0064*/ 	.byte	0x00, 0xf4, 0x21, 0x00


	//----- nvinfo : EIATTR_KPARAM_INFO
	.align		4
.L_23:
        /*0068*/ 	.byte	0x04, 0x17
        /*006a*/ 	.short	(.L_25 - .L_24)
.L_24:
        /*006c*/ 	.word	0x00000000
        /*0070*/ 	.short	0x0001
        /*0072*/ 	.short	0x0008
        /*0074*/ 	.byte	0x00, 0xf4, 0x21, 0x00


	//----- nvinfo : EIATTR_KPARAM_INFO
	.align		4
.L_25:
        /*0078*/ 	.byte	0x04, 0x17
        /*007a*/ 	.short	(.L_27 - .L_26)
.L_26:
        /*007c*/ 	.word	0x00000000
        /*0080*/ 	.short	0x0000
        /*0082*/ 	.short	0x0000
        /*0084*/ 	.byte	0x00, 0xf4, 0x21, 0x00


	//----- nvinfo : EIATTR_SPARSE_MMA_MASK
	.align		4
.L_27:
        /*0088*/ 	.byte	0x03, 0x50
        /*008a*/ 	.short	0x0000


	//----- nvinfo : EIATTR_MAXREG_COUNT
	.align		4
        /*008c*/ 	.byte	0x03, 0x1b
        /*008e*/ 	.short	0x00ff


	//----- nvinfo : EIATTR_EXIT_INSTR_OFFSETS
	.align		4
        /*0090*/ 	.byte	0x04, 0x1c
        /*0092*/ 	.short	(.L_29 - .L_28)


	//   ....[0]....
.L_28:
        /*0094*/ 	.word	0x00000b10


	//   ....[1]....
        /*0098*/ 	.word	0x00000b90


	//----- nvinfo : EIATTR_REQNTID
	.align		4
.L_29:
        /*009c*/ 	.byte	0x04, 0x10
        /*009e*/ 	.short	(.L_31 - .L_30)
.L_30:
        /*00a0*/ 	.word	0x00000080
        /*00a4*/ 	.word	0x00000001
        /*00a8*/ 	.word	0x00000001


	//----- nvinfo : EIATTR_CBANK_PARAM_SIZE
	.align		4
.L_31:
        /*00ac*/ 	.byte	0x03, 0x19
        /*00ae*/ 	.short	0x0038


	//----- nvinfo : EIATTR_PARAM_CBANK
	.align		4
        /*00b0*/ 	.byte	0x04, 0x0a
        /*00b2*/ 	.short	(.L_33 - .L_32)
	.align		4
.L_32:
        /*00b4*/ 	.word	index@(.nv.constant0.triton_poi_fused__native_batch_norm_legit_no_training_relu_26)
        /*00b8*/ 	.short	0x0210
        /*00ba*/ 	.short	0x0038


	//----- nvinfo : EIATTR_SW_WAR
	.align		4
.L_33:
        /*00bc*/ 	.byte	0x04, 0x36
        /*00be*/ 	.short	(.L_35 - .L_34)
.L_34:
        /*00c0*/ 	.word	0x00000008
.L_35:


//--------------------- .nv.callgraph             --------------------------
	.section	.nv.callgraph,"",@"SHT_CUDA_CALLGRAPH"
	.align	4
	.sectionentsize	8
	.align		4
        /*0000*/ 	.word	0x00000000
	.align		4
        /*0004*/ 	.word	0xffffffff
	.align		4
        /*0008*/ 	.word	0x00000000
	.align		4
        /*000c*/ 	.word	0xfffffffe
	.align		4
        /*0010*/ 	.word	0x00000000
	.align		4
        /*0014*/ 	.word	0xfffffffd
	.align		4
        /*0018*/ 	.word	0x00000000
	.align		4
        /*001c*/ 	.word	0xfffffffc


//--------------------- .nv.constant4             --------------------------
	.section	.nv.constant4,"a",@progbits
	.align	8
	.align		8
.nv.constant4:
        /*0000*/ 	.dword	_$_str
	.align		8
        /*0008*/ 	.dword	_$_str_$_2


//--------------------- .text.triton_poi_fused__native_batch_norm_legit_no_training_relu_26 --------------------------
	.section	.text.triton_poi_fused__native_batch_norm_legit_no_training_relu_26,"ax",@progbits
	.sectionflags	@"SHF_BARRIERS=1"
	.align	128
        .global         triton_poi_fused__native_batch_norm_legit_no_training_relu_26
        .type           triton_poi_fused__native_batch_norm_legit_no_training_relu_26,@function
        .size           triton_poi_fused__native_batch_norm_legit_no_training_relu_26,(.L_x_1 - triton_poi_fused__native_batch_norm_legit_no_training_relu_26)
        .other          triton_poi_fused__native_batch_norm_legit_no_training_relu_26,@"STO_CUDA_ENTRY STV_DEFAULT"
triton_poi_fused__native_batch_norm_legit_no_training_relu_26:
.text.triton_poi_fused__native_batch_norm_legit_no_training_relu_26:
[----:B------:R-:W0:Y:S01]  /*0000*/  LDC R1, c[0x0][0x28] ;  /* 0x00000a00ff017b82 */ /* 0x000e220000000800 */
[----:B------:R-:W1:Y:S07]  /*0010*/  S2R R3, SR_CTAID.Y ;  /* 0x0000000000037919 */ /* 0x000e6e0000002600 */
[----:B------:R-:W2:Y:S01]  /*0020*/  LDC.64 R26, c[0x0][0x210] ;  /* 0x00008400ff1a7b82 */ /* 0x000ea20000000a00 */
[----:B------:R-:W-:Y:S02]  /*0030*/  CS2R R8, SRZ ;  /* 0x0000000000087805 */ /* 0x000fe4000001ff00 */
[----:B------:R-:W-:Y:S01]  /*0040*/  CS2R R10, SRZ ;  /* 0x00000000000a7805 */ /* 0x000fe2000001ff00 */
[----:B------:R-:W3:Y:S01]  /*0050*/  S2R R0, SR_TID.X ;  /* 0x0000000000007919 */ /* 0x000ee20000002100 */
[----:B------:R-:W-:Y:S01]  /*0060*/  ULDC.64 UR6, c[0x0][0x208] ;  /* 0x0000820000067ab9 */ /* 0x000fe20000000a00 */
[----:B------:R-:W4:Y:S02]  /*0070*/  S2R R7, SR_CTAID.X ;  /* 0x0000000000077919 */ /* 0x000f240000002500 */
[----:B------:R-:W5:Y:S08]  /*0080*/  LDC.64 R12, c[0x0][0x218] ;  /* 0x00008600ff0c7b82 */ /* 0x000f700000000a00 */
[----:B------:R-:W2:Y:S08]  /*0090*/  LDC.64 R16, c[0x0][0x220] ;  /* 0x00008800ff107b82 */ /* 0x000eb00000000a00 */
[----:B------:R-:W2:Y:S01]  /*00a0*/  LDC.64 R20, c[0x0][0x228] ;  /* 0x00008a00ff147b82 */ /* 0x000ea20000000a00 */
[----:B-1----:R-:W-:Y:S01]  /*00b0*/  IMAD.SHL.U32 R2, R3, 0x40, RZ ;  /* 0x0000004003027824 */ /* 0x002fe200078e00ff */
[----:B------:R-:W-:-:S06]  /*00c0*/  SHF.R.S32.HI R4, RZ, 0x19, R3 ;  /* 0x00000019ff047819 */ /* 0x000fcc0000011403 */
[----:B------:R-:W1:Y:S01]  /*00d0*/  LDC.64 R24, c[0x0][0x230] ;  /* 0x00008c00ff187b82 */ /* 0x000e620000000a00 */
[----:B---3--:R-:W-:Y:S01]  /*00e0*/  IMAD.SHL.U32 R28, R0, 0x4, RZ ;  /* 0x00000004001c7824 */ /* 0x008fe200078e00ff */
[----:B------:R-:W-:Y:S02]  /*00f0*/  SGXT R4, R4, 0x1 ;  /* 0x000000010404781a */ /* 0x000fe40000000200 */
[----:B----4-:R-:W-:Y:S02]  /*0100*/  SHF.L.U32 R3, R7, 0x4, RZ ;  /* 0x0000000407037819 */ /* 0x010fe400000006ff */
[----:B------:R-:W-:-:S04]  /*0110*/  LOP3.LUT R23, R2, 0x3c, R28, 0xf8, !PT ;  /* 0x0000003c02177812 */ /* 0x000fc800078ef81c */
[----:B------:R-:W-:-:S04]  /*0120*/  LEA.HI R4, R4, R23, RZ, 0x8 ;  /* 0x0000001704047211 */ /* 0x000fc800078f40ff */
[C---:B------:R-:W-:Y:S01]  /*0130*/  LOP3.LUT R6, R4.reuse, 0xffffff00, RZ, 0xc0, !PT ;  /* 0xffffff0004067812 */ /* 0x040fe200078ec0ff */
[----:B------:R-:W-:-:S04]  /*0140*/  IMAD.SHL.U32 R5, R4, 0x10, RZ ;  /* 0x0000001004057824 */ /* 0x000fc800078e00ff */
[----:B------:R-:W-:Y:S01]  /*0150*/  IMAD.IADD R23, R23, 0x1, -R6 ;  /* 0x0000000117177824 */ /* 0x000fe200078e0a06 */
[----:B------:R-:W-:-:S03]  /*0160*/  SHF.R.U32.HI R6, RZ, 0x4, R0 ;  /* 0x00000004ff067819 */ /* 0x000fc60000011600 */
[----:B-----5:R-:W-:Y:S01]  /*0170*/  IMAD.WIDE R12, R23, 0x4, R12 ;  /* 0x00000004170c7825 */ /* 0x020fe200078e020c */
[----:B------:R-:W-:Y:S02]  /*0180*/  SGXT.U32 R4, R6, 0x3 ;  /* 0x000000030604781a */ /* 0x000fe40000000000 */
[----:B------:R-:W-:Y:S02]  /*0190*/  LOP3.LUT R6, R5, 0xfffff000, RZ, 0xc0, !PT ;  /* 0xfffff00005067812 */ /* 0x000fe400078ec0ff */
[----:B------:R-:W-:Y:S02]  /*01a0*/  LOP3.LUT R5, R3, R4, RZ, 0xfc, !PT ;  /* 0x0000000403057212 */ /* 0x000fe400078efcff */
[----:B------:R-:W-:Y:S01]  /*01b0*/  LOP3.LUT R4, R3, 0x8, R4, 0xfe, !PT ;  /* 0x0000000803047812 */ /* 0x000fe200078efe04 */
[----:B------:R-:W-:Y:S01]  /*01c0*/  IMAD.IADD R6, R23, 0x1, R6 ;  /* 0x0000000117067824 */ /* 0x000fe200078e0206 */
[C---:B------:R-:W-:Y:S02]  /*01d0*/  ISETP.GE.AND P0, PT, R5.reuse, 0x10, PT ;  /* 0x000000100500780c */ /* 0x040fe40003f06270 */
[----:B------:R-:W-:Y:S01]  /*01e0*/  ISETP.GE.AND P1, PT, R4, 0x10, PT ;  /* 0x000000100400780c */ /* 0x000fe20003f26270 */
[----:B------:R-:W-:-:S02]  /*01f0*/  IMAD R15, R5, 0x100, R6 ;  /* 0x00000100050f7824 */ /* 0x000fc400078e0206 */
[----:B------:R-:W-:Y:S01]  /*0200*/  IMAD R7, R4, 0x100, R6 ;  /* 0x0000010004077824 */ /* 0x000fe200078e0206 */
[----:B------:R-:W-:Y:S01]  /*0210*/  CS2R R4, SRZ ;  /* 0x0000000000047805 */ /* 0x000fe2000001ff00 */
[----:B--2---:R-:W-:-:S04]  /*0220*/  IMAD.WIDE R14, R15, 0x4, R26 ;  /* 0x000000040f0e7825 */ /* 0x004fc800078e021a */
[----:B------:R-:W-:Y:S01]  /*0230*/  IMAD.WIDE R26, R7, 0x4, R26 ;  /* 0x00000004071a7825 */ /* 0x000fe200078e021a */
[----:B------:R-:W-:-:S03]  /*0240*/  CS2R R6, SRZ ;  /* 0x0000000000067805 */ /* 0x000fc6000001ff00 */
[C---:B0-----:R-:W-:Y:S01]  /*0250*/  IMAD.WIDE R16, R23.reuse, 0x4, R16 ;  /* 0x0000000417107825 */ /* 0x041fe200078e0210 */
[----:B------:R-:W2:Y:S04]  /*0260*/  @!P1 LDG.E.EL.128 R8, desc[UR6][R26.64] ;  /* 0x000000061a089981 */ /* 0x000ea8000c2e1d00 */
[----:B------:R-:W3:Y:S04]  /*0270*/  @!P0 LDG.E.EL.128 R4, desc[UR6][R14.64] ;  /* 0x000000060e048981 */ /* 0x000ee8000c2e1d00 */
[----:B------:R-:W4:Y:S04]  /*0280*/  LDG.E.EL.128 R16, desc[UR6][R16.64] ;  /* 0x0000000610107981 */ /* 0x000f28000c2e1d00 */
[----:B------:R-:W3:Y:S01]  /*0290*/  LDG.E.EL.128 R12, desc[UR6][R12.64] ;  /* 0x000000060c0c7981 */ /* 0x000ee2000c2e1d00 */
[----:B------:R-:W-:-:S04]  /*02a0*/  IMAD.WIDE R20, R23, 0x4, R20 ;  /* 0x0000000417147825 */ /* 0x000fc800078e0214 */
[----:B-1----:R-:W-:Y:S02]  /*02b0*/  IMAD.WIDE R24, R23, 0x4, R24 ;  /* 0x0000000417187825 */ /* 0x002fe400078e0218 */
[----:B------:R-:W5:Y:S04]  /*02c0*/  LDG.E.EL.128 R20, desc[UR6][R20.64] ;  /* 0x0000000614147981 */ /* 0x000f68000c2e1d00 */
[----:B------:R-:W5:Y:S01]  /*02d0*/  LDG.E.EL.128 R24, desc[UR6][R24.64] ;  /* 0x0000000618187981 */ /* 0x000f62000c2e1d00 */
[----:B------:R-:W0:Y:S01]  /*02e0*/  S2UR UR5, SR_CgaCtaId ;  /* 0x00000000000579c3 */ /* 0x000e220000008800 */
[----:B------:R-:W-:Y:S02]  /*02f0*/  UMOV UR4, 0x400 ;  /* 0x0000040000047882 */ /* 0x000fe40000000000 */
[----:B0-----:R-:W-:Y:S01]  /*0300*/  UPRMT UR4, UR5, 0x654, UR4 ;  /* 0x0000065405047896 */ /* 0x001fe20008000004 */
[----:B------:R-:W-:Y:S01]  /*0310*/  LOP3.LUT R3, R3, 0xc, R28, 0xf8, !PT ;  /* 0x0000000c03037812 */ /* 0x000fe200078ef81c */
[----:B----4-:R-:W-:Y:S01]  /*0320*/  FADD R18, R18, 9.9999997473787516356e-06 ;  /* 0x3727c5ac12127421 */ /* 0x010fe20000000000 */
[C---:B---3--:R-:W-:Y:S01]  /*0330*/  FADD R4, -R12.reuse, R4 ;  /* 0x000000040c047221 */ /* 0x048fe20000000100 */
[----:B--2---:R-:W-:Y:S01]  /*0340*/  FADD R8, -R12, R8 ;  /* 0x000000080c087221 */ /* 0x004fe20000000100 */
[----:B------:R-:W-:Y:S01]  /*0350*/  FADD R12, R17, 9.9999997473787516356e-06 ;  /* 0x3727c5ac110c7421 */ /* 0x000fe20000000000 */
[C---:B------:R-:W-:Y:S01]  /*0360*/  FADD R5, -R13.reuse, R5 ;  /* 0x000000050d057221 */ /* 0x040fe20000000100 */
[----:B------:R-:W-:-:S02]  /*0370*/  FADD R9, -R13, R9 ;  /* 0x000000090d097221 */ /* 0x000fc40000000100 */
[----:B------:R-:W0:Y:S01]  /*0380*/  MUFU.SQRT R13, R18 ;  /* 0x00000012000d7308 */ /* 0x000e220000002000 */
[----:B------:R-:W-:-:S07]  /*0390*/  FADD R16, R16, 9.9999997473787516356e-06 ;  /* 0x3727c5ac10107421 */ /* 0x000fce0000000000 */
[----:B------:R-:W1:Y:S08]  /*03a0*/  MUFU.SQRT R12, R12 ;  /* 0x0000000c000c7308 */ /* 0x000e700000002000 */
[----:B------:R-:W2:Y:S01]  /*03b0*/  MUFU.SQRT R16, R16 ;  /* 0x0000001000107308 */ /* 0x000ea20000002000 */
[C---:B0-----:R-:W-:Y:S02]  /*03c0*/  FSETP.GT.AND P4, PT, R13.reuse, 8.50705917302346158658e+37, PT ;  /* 0x7e8000000d00780b */ /* 0x041fe40003f84000 */
[----:B------:R-:W-:-:S02]  /*03d0*/  FSETP.GEU.AND P3, PT, R13, 1.175494350822287508e-38, PT ;  /* 0x008000000d00780b */ /* 0x000fc40003f6e000 */
[C---:B-1----:R-:W-:Y:S02]  /*03e0*/  FSETP.GT.AND P6, PT, R12.reuse, 8.50705917302346158658e+37, PT ;  /* 0x7e8000000c00780b */ /* 0x042fe40003fc4000 */
[----:B------:R-:W-:Y:S01]  /*03f0*/  FSETP.GEU.AND P5, PT, R12, 1.175494350822287508e-38, PT ;  /* 0x008000000c00780b */ /* 0x000fe20003fae000 */
[----:B------:R-:W-:Y:S01]  /*0400*/  FADD R19, R19, 9.9999997473787516356e-06 ;  /* 0x3727c5ac13137421 */ /* 0x000fe20000000000 */
[----:B--2---:R-:W-:-:S03]  /*0410*/  FSETP.GT.AND P2, PT, R16, 8.50705917302346158658e+37, PT ;  /* 0x7e8000001000780b */ /* 0x004fc60003f44000 */
[----:B------:R-:W0:Y:S02]  /*0420*/  MUFU.SQRT R17, R19 ;  /* 0x0000001300117308 */ /* 0x000e240000002000 */
[----:B------:R-:W-:Y:S01]  /*0430*/  @P4 FMUL R13, R13, 0.25 ;  /* 0x3e8000000d0d4820 */ /* 0x000fe20000400000 */
[----:B------:R-:W-:-:S03]  /*0440*/  FSETP.GEU.AND P0, PT, R16, 1.175494350822287508e-38, PT ;  /* 0x008000001000780b */ /* 0x000fc60003f0e000 */
[----:B------:R-:W-:Y:S01]  /*0450*/  @P6 FMUL R12, R12, 0.25 ;  /* 0x3e8000000c0c6820 */ /* 0x000fe20000400000 */
[C---:B------:R-:W-:Y:S01]  /*0460*/  FADD R6, -R14.reuse, R6 ;  /* 0x000000060e067221 */ /* 0x040fe20000000100 */
[----:B------:R-:W-:Y:S01]  /*0470*/  FADD R10, -R14, R10 ;  /* 0x0000000a0e0a7221 */ /* 0x000fe20000000100 */
[----:B------:R-:W-:Y:S01]  /*0480*/  @!P3 FMUL R13, R13, 16777216 ;  /* 0x4b8000000d0db820 */ /* 0x000fe20000400000 */
[----:B------:R-:W-:Y:S01]  /*0490*/  @!P5 FMUL R12, R12, 16777216 ;  /* 0x4b8000000c0cd820 */ /* 0x000fe20000400000 */
[----:B------:R-:W-:-:S03]  /*04a0*/  HFMA2.MMA R14, -RZ, RZ, 1.625, 0 ;  /* 0x3e800000ff0e7435 */ /* 0x000fc600000001ff */
[----:B------:R1:W2:Y:S01]  /*04b0*/  MUFU.RCP R18, R12 ;  /* 0x0000000c00127308 */ /* 0x0002a20000001000 */
[----:B------:R-:W-:Y:S01]  /*04c0*/  @P2 FMUL R16, R16, 0.25 ;  /* 0x3e80000010102820 */ /* 0x000fe20000400000 */
[C---:B------:R-:W-:Y:S01]  /*04d0*/  FADD R7, -R15.reuse, R7 ;  /* 0x000000070f077221 */ /* 0x040fe20000000100 */
[----:B------:R-:W-:-:S05]  /*04e0*/  FADD R11, -R15, R11 ;  /* 0x0000000b0f0b7221 */ /* 0x000fca0000000100 */
[----:B------:R-:W3:Y:S01]  /*04f0*/  MUFU.RCP R13, R13 ;  /* 0x0000000d000d7308 */ /* 0x000ee20000001000 */
[----:B------:R-:W-:Y:S01]  /*0500*/  @!P0 FMUL R16, R16, 16777216 ;  /* 0x4b80000010108820 */ /* 0x000fe20000400000 */
[C---:B0-----:R-:W-:Y:S02]  /*0510*/  FSETP.GT.AND P1, PT, R17.reuse, 8.50705917302346158658e+37, PT ;  /* 0x7e8000001100780b */ /* 0x041fe40003f24000 */
[C---:B------:R-:W-:Y:S02]  /*0520*/  FSEL R15, R14.reuse, 1, P6 ;  /* 0x3f8000000e0f7808 */ /* 0x040fe40003000000 */
[----:B-1----:R-:W-:Y:S02]  /*0530*/  FSEL R12, R14, 1, P4 ;  /* 0x3f8000000e0c7808 */ /* 0x002fe40002000000 */
[----:B------:R-:W-:Y:S01]  /*0540*/  FSETP.GEU.AND P6, PT, R17, 1.175494350822287508e-38, PT ;  /* 0x008000001100780b */ /* 0x000fe20003fce000 */
[----:B------:R-:W-:Y:S01]  /*0550*/  @!P5 FMUL R15, R15, 16777216 ;  /* 0x4b8000000f0fd820 */ /* 0x000fe20000400000 */
[----:B------:R-:W0:Y:S01]  /*0560*/  MUFU.RCP R16, R16 ;  /* 0x0000001000107308 */ /* 0x000e220000001000 */
[----:B------:R-:W-:-:S02]  /*0570*/  @!P3 FMUL R12, R12, 16777216 ;  /* 0x4b8000000c0cb820 */ /* 0x000fc40000400000 */
[----:B--2---:R-:W-:Y:S02]  /*0580*/  FMUL R18, R18, R15 ;  /* 0x0000000f12127220 */ /* 0x004fe40000400000 */
[----:B---3--:R-:W-:Y:S01]  /*0590*/  FMUL R15, R13, R12 ;  /* 0x0000000c0d0f7220 */ /* 0x008fe20000400000 */
[----:B------:R-:W-:Y:S01]  /*05a0*/  FSEL R13, R14, 1, P2 ;  /* 0x3f8000000e0d7808 */ /* 0x000fe20001000000 */
[----:B------:R-:W-:-:S04]  /*05b0*/  @P1 FMUL R17, R17, 0.25 ;  /* 0x3e80000011111820 */ /* 0x000fc80000400000 */
[----:B------:R-:W-:Y:S01]  /*05c0*/  @!P0 FMUL R13, R13, 16777216 ;  /* 0x4b8000000d0d8820 */ /* 0x000fe20000400000 */
[----:B------:R-:W-:-:S03]  /*05d0*/  @!P6 FMUL R17, R17, 16777216 ;  /* 0x4b8000001111e820 */ /* 0x000fc60000400000 */
[----:B0-----:R-:W-:Y:S01]  /*05e0*/  FMUL R13, R16, R13 ;  /* 0x0000000d100d7220 */ /* 0x001fe20000400000 */
[----:B------:R0:W1:Y:S01]  /*05f0*/  MUFU.RCP R12, R17 ;  /* 0x00000011000c7308 */ /* 0x0000620000001000 */
[----:B------:R-:W-:Y:S01]  /*0600*/  FMUL R16, R18, R5 ;  /* 0x0000000512107220 */ /* 0x000fe20000400000 */
[C---:B------:R-:W-:Y:S01]  /*0610*/  FMUL R5, R15.reuse, R10 ;  /* 0x0000000a0f057220 */ /* 0x040fe20000400000 */
[----:B------:R-:W-:Y:S01]  /*0620*/  FMUL R15, R15, R6 ;  /* 0x000000060f0f7220 */ /* 0x000fe20000400000 */
[----:B------:R-:W-:Y:S01]  /*0630*/  IMAD.SHL.U32 R6, R0, 0x40, RZ ;  /* 0x0000004000067824 */ /* 0x000fe200078e00ff */
[----:B------:R-:W-:Y:S01]  /*0640*/  FSEL R19, R14, 1, P1 ;  /* 0x3f8000000e137808 */ /* 0x000fe20000800000 */
[----:B------:R-:W-:Y:S01]  /*0650*/  FMUL R14, R18, R9 ;  /* 0x00000009120e7220 */ /* 0x000fe20000400000 */
[----:B0-----:R-:W-:Y:S02]  /*0660*/  SHF.R.U32.HI R17, RZ, 0x4, R0 ;  /* 0x00000004ff117819 */ /* 0x001fe40000011600 */
[----:B------:R-:W-:Y:S01]  /*0670*/  LOP3.LUT R6, R6, 0x3c0, RZ, 0xc0, !PT ;  /* 0x000003c006067812 */ /* 0x000fe200078ec0ff */
[----:B------:R-:W-:Y:S01]  /*0680*/  FMUL R9, R13, R8 ;  /* 0x000000080d097220 */ /* 0x000fe20000400000 */
[----:B------:R-:W-:Y:S01]  /*0690*/  @!P6 FMUL R19, R19, 16777216 ;  /* 0x4b8000001313e820 */ /* 0x000fe20000400000 */
[----:B------:R-:W-:Y:S01]  /*06a0*/  SGXT.U32 R17, R17, 0x3 ;  /* 0x000000031111781a */ /* 0x000fe20000000000 */
[----:B------:R-:W-:Y:S01]  /*06b0*/  FMUL R13, R13, R4 ;  /* 0x000000040d0d7220 */ /* 0x000fe20000400000 */
[----:B------:R-:W-:-:S02]  /*06c0*/  LOP3.LUT R4, R6, 0x10, RZ, 0xfc, !PT ;  /* 0x0000001006047812 */ /* 0x000fc400078efcff */
[C---:B------:R-:W-:Y:S02]  /*06d0*/  LOP3.LUT R8, R6.reuse, 0x20, RZ, 0xfc, !PT ;  /* 0x0000002006087812 */ /* 0x040fe400078efcff */
[----:B------:R-:W-:Y:S01]  /*06e0*/  LOP3.LUT R18, R6, 0x30, RZ, 0xfc, !PT ;  /* 0x0000003006127812 */ /* 0x000fe200078efcff */
[----:B-1----:R-:W-:Y:S01]  /*06f0*/  FMUL R12, R12, R19 ;  /* 0x000000130c0c7220 */ /* 0x002fe20000400000 */
[C---:B------:R-:W-:Y:S02]  /*0700*/  LOP3.LUT R10, R6.reuse, R17, RZ, 0xfc, !PT ;  /* 0x00000011060a7212 */ /* 0x040fe400078efcff */
[----:B------:R-:W-:Y:S02]  /*0710*/  LEA.HI R17, R6, UR4, RZ, 0x1e ;  /* 0x0000000406117c11 */ /* 0x000fe4000f8ff0ff */
[----:B------:R-:W-:Y:S02]  /*0720*/  LEA.HI R19, R4, UR4, RZ, 0x1e ;  /* 0x0000000404137c11 */ /* 0x000fe4000f8ff0ff */
[----:B------:R-:W-:-:S02]  /*0730*/  LEA.HI R29, R8, UR4, RZ, 0x1e ;  /* 0x00000004081d7c11 */ /* 0x000fc4000f8ff0ff */
[----:B------:R-:W-:Y:S01]  /*0740*/  LEA.HI R18, R18, UR4, RZ, 0x1e ;  /* 0x0000000412127c11 */ /* 0x000fe2000f8ff0ff */
[C---:B------:R-:W-:Y:S01]  /*0750*/  IMAD R6, R10.reuse, 0x4, R17 ;  /* 0x000000040a067824 */ /* 0x040fe200078e0211 */
[C---:B------:R-:W-:Y:S01]  /*0760*/  LEA R8, R10.reuse, R29, 0x2 ;  /* 0x0000001d0a087211 */ /* 0x040fe200078e10ff */
[C---:B------:R-:W-:Y:S02]  /*0770*/  IMAD R4, R10.reuse, 0x4, R19 ;  /* 0x000000040a047824 */ /* 0x040fe400078e0213 */
[----:B------:R-:W-:Y:S02]  /*0780*/  IMAD R10, R10, 0x4, R18 ;  /* 0x000000040a0a7824 */ /* 0x000fe400078e0212 */
[C---:B------:R-:W-:Y:S01]  /*0790*/  FMUL R18, R12.reuse, R11 ;  /* 0x0000000b0c127220 */ /* 0x040fe20000400000 */
[----:B------:R-:W-:Y:S01]  /*07a0*/  FMUL R12, R12, R7 ;  /* 0x000000070c0c7220 */ /* 0x000fe20000400000 */
[----:B-----5:R-:W-:Y:S01]  /*07b0*/  FFMA R7, R20, R13, R24 ;  /* 0x0000000d14077223 */ /* 0x020fe20000000018 */
[----:B------:R-:W-:Y:S01]  /*07c0*/  FFMA R16, R21, R16, R25 ;  /* 0x0000001015107223 */ /* 0x000fe20000000019 */
[----:B------:R-:W-:Y:S01]  /*07d0*/  FFMA R15, R22, R15, R26 ;  /* 0x0000000f160f7223 */ /* 0x000fe2000000001a */
[----:B------:R-:W-:Y:S01]  /*07e0*/  FFMA R12, R23, R12, R27 ;  /* 0x0000000c170c7223 */ /* 0x000fe2000000001b */
[----:B------:R-:W-:Y:S01]  /*07f0*/  FFMA R9, R20, R9, R24 ;  /* 0x0000000914097223 */ /* 0x000fe20000000018 */
[----:B------:R-:W-:Y:S01]  /*0800*/  FSETP.GEU.AND P3, PT, R7, RZ, PT ;  /* 0x000000ff0700720b */ /* 0x000fe20003f6e000 */
[----:B------:R-:W-:Y:S01]  /*0810*/  FFMA R14, R21, R14, R25 ;  /* 0x0000000e150e7223 */ /* 0x000fe20000000019 */
[----:B------:R-:W-:Y:S01]  /*0820*/  FSETP.GEU.AND P2, PT, R16, RZ, PT ;  /* 0x000000ff1000720b */ /* 0x000fe20003f4e000 */
[----:B------:R-:W-:Y:S01]  /*0830*/  FFMA R22, R22, R5, R26 ;  /* 0x0000000516167223 */ /* 0x000fe2000000001a */
[----:B------:R-:W-:Y:S01]  /*0840*/  FSETP.GEU.AND P1, PT, R15, RZ, PT ;  /* 0x000000ff0f00720b */ /* 0x000fe20003f2e000 */
[----:B------:R-:W-:Y:S01]  /*0850*/  FFMA R18, R23, R18, R27 ;  /* 0x0000001217127223 */ /* 0x000fe2000000001b */
[----:B------:R-:W-:-:S02]  /*0860*/  FSETP.GEU.AND P0, PT, R12, RZ, PT ;  /* 0x000000ff0c00720b */ /* 0x000fc40003f0e000 */
[----:B------:R-:W-:Y:S02]  /*0870*/  FSEL R7, R7, RZ, P3 ;  /* 0x000000ff07077208 */ /* 0x000fe40001800000 */
[----:B------:R-:W-:Y:S02]  /*0880*/  FSEL R11, R16, RZ, P2 ;  /* 0x000000ff100b7208 */ /* 0x000fe40001000000 */
[----:B------:R-:W-:Y:S02]  /*0890*/  FSETP.GEU.AND P3, PT, R9, RZ, PT ;  /* 0x000000ff0900720b */ /* 0x000fe40003f6e000 */
[----:B------:R-:W-:Y:S02]  /*08a0*/  FSEL R15, R15, RZ, P1 ;  /* 0x000000ff0f0f7208 */ /* 0x000fe40000800000 */
[----:B------:R-:W-:Y:S01]  /*08b0*/  FSEL R13, R12, RZ, P0 ;  /* 0x000000ff0c0d7208 */ /* 0x000fe20000000000 */
[----:B------:R-:W-:Y:S01]  /*08c0*/  STS [R6], R7 ;  /* 0x0000000706007388 */ /* 0x000fe20000000800 */
[----:B------:R-:W-:Y:S01]  /*08d0*/  FSETP.GEU.AND P2, PT, R14, RZ, PT ;  /* 0x000000ff0e00720b */ /* 0x000fe20003f4e000 */
[----:B------:R-:W0:Y:S01]  /*08e0*/  LDC.64 R16, c[0x0][0x238] ;  /* 0x00008e00ff107b82 */ /* 0x000e220000000a00 */
[----:B------:R-:W-:-:S02]  /*08f0*/  FSETP.GEU.AND P1, PT, R22, RZ, PT ;  /* 0x000000ff1600720b */ /* 0x000fc40003f2e000 */
[----:B------:R-:W-:Y:S01]  /*0900*/  FSETP.GEU.AND P0, PT, R18, RZ, PT ;  /* 0x000000ff1200720b */ /* 0x000fe20003f0e000 */
[----:B------:R1:W-:Y:S01]  /*0910*/  STS [R4+0x40], R11 ;  /* 0x0000400b04007388 */ /* 0x0003e20000000800 */
[----:B------:R-:W-:Y:S02]  /*0920*/  FSEL R9, R9, RZ, P3 ;  /* 0x000000ff09097208 */ /* 0x000fe40001800000 */
[----:B------:R-:W-:Y:S01]  /*0930*/  FSEL R19, R14, RZ, P2 ;  /* 0x000000ff0e137208 */ /* 0x000fe20001000000 */
[----:B------:R-:W-:Y:S01]  /*0940*/  STS [R8+0x80], R15 ;  /* 0x0000800f08007388 */ /* 0x000fe20000000800 */
[----:B------:R-:W-:-:S03]  /*0950*/  FSEL R21, R18, RZ, P0 ;  /* 0x000000ff12157208 */ /* 0x000fc60000000000 */
[----:B------:R-:W-:Y:S01]  /*0960*/  STS [R10+0xc0], R13 ;  /* 0x0000c00d0a007388 */ /* 0x000fe20000000800 */
[----:B-1----:R-:W-:-:S03]  /*0970*/  FSEL R11, R22, RZ, P1 ;  /* 0x000000ff160b7208 */ /* 0x002fc60000800000 */
[----:B------:R-:W-:Y:S04]  /*0980*/  STS [R6+0x20], R9 ;  /* 0x0000200906007388 */ /* 0x000fe80000000800 */
[----:B------:R-:W-:Y:S04]  /*0990*/  STS [R4+0x60], R19 ;  /* 0x0000601304007388 */ /* 0x000fe80000000800 */
[----:B------:R-:W-:Y:S04]  /*09a0*/  STS [R8+0xa0], R11 ;  /* 0x0000a00b08007388 */ /* 0x000fe80000000800 */
[----:B------:R-:W-:Y:S01]  /*09b0*/  STS [R10+0xe0], R21 ;  /* 0x0000e0150a007388 */ /* 0x000fe20000000800 */
[----:B------:R-:W-:-:S05]  /*09c0*/  LOP3.LUT R5, R0, 0x7c, RZ, 0xc0, !PT ;  /* 0x0000007c00057812 */ /* 0x000fca00078ec0ff */
[----:B------:R-:W-:Y:S01]  /*09d0*/  VIADD R12, R5, UR4 ;  /* 0x00000004050c7c36 */ /* 0x000fe20008000000 */
[----:B------:R-:W-:-:S04]  /*09e0*/  LOP3.LUT R5, R28, 0x1fc, RZ, 0xc0, !PT ;  /* 0x000001fc1c057812 */ /* 0x000fc800078ec0ff */
[----:B------:R-:W-:Y:S01]  /*09f0*/  LEA R18, R5, R12, 0x2 ;  /* 0x0000000c05127211 */ /* 0x000fe200078e10ff */
[----:B------:R-:W-:Y:S01]  /*0a00*/  BAR.SYNC.DEFER_BLOCKING 0x0 ;  /* 0x0000000000007b1d */ /* 0x000fe20000010000 */
[----:B------:R-:W-:-:S05]  /*0a10*/  SHF.R.U32.HI R7, RZ, 0x2, R0 ;  /* 0x00000002ff077819 */ /* 0x000fca0000011600 */
[----:B------:R-:W-:Y:S04]  /*0a20*/  LDS R12, [R18] ;  /* 0x00000000120c7984 */ /* 0x000fe80000000800 */
[----:B------:R-:W-:Y:S04]  /*0a30*/  LDS R13, [R18+0x4] ;  /* 0x00000400120d7984 */ /* 0x000fe80000000800 */
[----:B------:R-:W-:Y:S04]  /*0a40*/  LDS R14, [R18+0x8] ;  /* 0x00000800120e7984 */ /* 0x000fe80000000800 */
[----:B------:R-:W1:Y:S01]  /*0a50*/  LDS R15, [R18+0xc] ;  /* 0x00000c00120f7984 */ /* 0x000e620000000800 */
[----:B------:R-:W-:-:S02]  /*0a60*/  SGXT.U32 R7, R7, 0x5 ;  /* 0x000000050707781a */ /* 0x000fc40000000000 */
[----:B------:R-:W-:Y:S02]  /*0a70*/  LOP3.LUT R0, R5, 0x200, RZ, 0xfc, !PT ;  /* 0x0000020005007812 */ /* 0x000fe400078efcff */
[----:B------:R-:W-:Y:S02]  /*0a80*/  LOP3.LUT R2, R2, R7, RZ, 0xfc, !PT ;  /* 0x0000000702027212 */ /* 0x000fe400078efcff */
[----:B------:R-:W-:Y:S02]  /*0a90*/  ISETP.GE.AND P0, PT, R3, 0x10, PT ;  /* 0x000000100300780c */ /* 0x000fe40003f06270 */
[----:B------:R-:W-:Y:S01]  /*0aa0*/  SHF.R.U32.HI R0, RZ, 0x2, R0 ;  /* 0x00000002ff007819 */ /* 0x000fe20000011600 */
[----:B------:R-:W-:-:S03]  /*0ab0*/  IMAD R7, R2, 0x10, R3 ;  /* 0x0000001002077824 */ /* 0x000fc600078e0203 */
[----:B------:R-:W-:Y:S01]  /*0ac0*/  LOP3.LUT R0, R0, 0xfc, RZ, 0xc0, !PT ;  /* 0x000000fc00007812 */ /* 0x000fe200078ec0ff */
[----:B0-----:R-:W-:-:S04]  /*0ad0*/  IMAD.WIDE R2, R7, 0x4, R16 ;  /* 0x0000000407027825 */ /* 0x001fc800078e0210 */
[----:B------:R-:W-:-:S05]  /*0ae0*/  VIADD R0, R0, UR4 ;  /* 0x0000000400007c36 */ /* 0x000fca0008000000 */
[----:B------:R-:W-:Y:S01]  /*0af0*/  LEA R0, R5, R0, 0x2 ;  /* 0x0000000005007211 */ /* 0x000fe200078e10ff */
[----:B-1----:R0:W-:Y:S02]  /*0b00*/  @!P0 STG.E.128 desc[UR6][R2.64], R12 ;  /* 0x0000000c02008986 */ /* 0x0021e4000c101d06 */
[----:B0-----:R-:W-:Y:S05]  /*0b10*/  @P0 EXIT ;  /* 0x000000000000094d */ /* 0x001fea0003800000 */
[----:B------:R-:W-:Y:S01]  /*0b20*/  LDS R8, [R0+0x800] ;  /* 0x0008000000087984 */ /* 0x000fe20000000800 */
[----:B------:R-:W-:-:S03]  /*0b30*/  VIADD R7, R7, 0x200 ;  /* 0x0000020007077836 */ /* 0x000fc60000000000 */
[----:B------:R-:W-:Y:S01]  /*0b40*/  LDS R9, [R0+0x804] ;  /* 0x0008040000097984 */ /* 0x000fe20000000800 */
[----:B------:R-:W-:-:S03]  /*0b50*/  IMAD.WIDE R16, R7, 0x4, R16 ;  /* 0x0000000407107825 */ /* 0x000fc600078e0210 */
[----:B------:R-:W-:Y:S04]  /*0b60*/  LDS R10, [R0+0x808] ;  /* 0x00080800000a7984 */ /* 0x000fe80000000800 */
[----:B------:R-:W0:Y:S04]  /*0b70*/  LDS R11, [R0+0x80c] ;  /* 0x00080c00000b7984 */ /* 0x000e280000000800 */
[----:B0-----:R-:W-:Y:S01]  /*0b80*/  STG.E.128 desc[UR6][R16.64], R8 ;  /* 0x0000000810007986 */ /* 0x001fe2000c101d06 */
[----:B------:R-:W-:Y:S05]  /*0b90*/  EXIT ;  /* 0x000000000000794d */ /* 0x000fea0003800000 */
.L_x_0:
[----:B------:R-:W-:-:S00]  /*0ba0*/  BRA `(.L_x_0) ;  /* 0xfffffffc00fc7947 */ /* 0x000fc0000383ffff */
[----:B------:R-:W-:-:S00]  /*0bb0*/  NOP ;  /* 0x0000000000007918 */ /* 0x000fc00000000000 */
        /* <DEDUP_REMOVED lines=12> */
.L_x_1:


//--------------------- .nv.global.init           --------------------------
	.section	.nv.global.init,"aw",@progbits
.nv.global.init:
	.type		_$_str,@object
	.size		_$_str,(_$_str_$_2 - _$_str)
_$_str:
        /*0000*/ 	.byte	0x5f, 0x5f, 0x43, 0x55, 0x44, 0x41, 0x5f, 0x46, 0x54, 0x5a, 0x00
	.type		_$_str_$_2,@object
	.size		_$_str_$_2,(.L_1 - _$_str_$_2)
_$_str_$_2:
        /*000b*/ 	.byte	0x5f, 0x5f, 0x43, 0x55, 0x44, 0x41, 0x5f, 0x50, 0x52, 0x45, 0x43, 0x5f, 0x53, 0x51, 0x52, 0x54
        /*001b*/ 	.byte	0x00
.L_1:


//--------------------- .nv.shared.triton_poi_fused__native_batch_norm_legit_no_training_relu_26 --------------------------
	.section	.nv.shared.triton_poi_fused__native_batch_norm_legit_no_training_relu_26,"aw",@nobits
	.sectionflags	@""
	.align	16
	.zero		1024


//--------------------- .nv.constant0.triton_poi_fused__native_batch_norm_legit_no_training_relu_26 --------------------------
	.section	.nv.constant0.triton_poi_fused__native_batch_norm_legit_no_training_relu_26,"a",@progbits
	.sectionflags	@""
	.align	4
.nv.constant0.triton_poi_fused__native_batch_norm_legit_no_training_relu_26:
	.zero		584
